	.headerflags	@"EF_CUDA_TEXMODE_UNIFIED EF_CUDA_64BIT_ADDRESS EF_CUDA_ACCELERATORS EF_CUDA_SM90 EF_CUDA_VIRTUAL_SM(EF_CUDA_SM90)"
	.elftype	@"ET_EXEC"


//--------------------- .nv.info                  --------------------------
	.section	.nv.info,"",@"SHT_CUDA_INFO"
	.align	4


	//----- nvinfo : EIATTR_REGCOUNT
	.align		4
        /*0000*/ 	.byte	0x04, 0x2f
        /*0002*/ 	.short	(.L_3 - .L_2)
	.align		4
.L_2:
        /*0004*/ 	.word	index@(triton_poi_fused__native_batch_norm_legit_no_training_add_native_batch_norm_backward_0)
        /*0008*/ 	.word	0x0000001a


	//----- nvinfo : EIATTR_MIN_STACK_SIZE
	.align		4
.L_3:
        /*000c*/ 	.byte	0x04, 0x12
        /*000e*/ 	.short	(.L_5 - .L_4)
	.align		4
.L_4:
        /*0010*/ 	.word	index@(triton_poi_fused__native_batch_norm_legit_no_training_add_native_batch_norm_backward_0)
        /*0014*/ 	.word	0x00000000


	//----- nvinfo : EIATTR_FRAME_SIZE
	.align		4
.L_5:
        /*0018*/ 	.byte	0x04, 0x11
        /*001a*/ 	.short	(.L_7 - .L_6)
	.align		4
.L_6:
        /*001c*/ 	.word	index@(triton_poi_fused__native_batch_norm_legit_no_training_add_native_batch_norm_backward_0)
        /*0020*/ 	.word	0x00000000


	//----- nvinfo : EIATTR_MIN_STACK_SIZE
	.align		4
.L_7:
        /*0024*/ 	.byte	0x04, 0x12
        /*0026*/ 	.short	(.L_9 - .L_8)
	.align		4
.L_8:
        /*0028*/ 	.word	index@(triton_poi_fused__native_batch_norm_legit_no_training_add_native_batch_norm_backward_0)
        /*002c*/ 	.word	0x00000000
.L_9:


//--------------------- .nv.info.triton_poi_fused__native_batch_norm_legit_no_training_add_native_batch_norm_backward_0 --------------------------
	.section	.nv.info.triton_poi_fused__native_batch_norm_legit_no_training_add_native_batch_norm_backward_0,"",@"SHT_CUDA_INFO"
	.sectionflags	@""
	.align	4


	//----- nvinfo : EIATTR_CUDA_API_VERSION
	.align		4
        /*0000*/ 	.byte	0x04, 0x37
        /*0002*/ 	.short	(.L_11 - .L_10)
.L_10:
        /*0004*/ 	.word	0x0000007c


	//----- nvinfo : EIATTR_KPARAM_INFO
	.align		4
.L_11:
        /*0008*/ 	.byte	0x04, 0x17
        /*000a*/ 	.short	(.L_13 - .L_12)
.L_12:
        /*000c*/ 	.word	0x00000000
        /*0010*/ 	.short	0x0008
        /*0012*/ 	.short	0x0040
        /*0014*/ 	.byte	0x00, 0xf0, 0x11, 0x00


	//----- nvinfo : EIATTR_KPARAM_INFO
	.align		4
.L_13:
        /*0018*/ 	.byte	0x04, 0x17
        /*001a*/ 	.short	(.L_15 - .L_14)
.L_14:
        /*001c*/ 	.word	0x00000000
        /*0020*/ 	.short	0x0007
        /*0022*/ 	.short	0x0038
        /*0024*/ 	.byte	0x00, 0xf4, 0x21, 0x00


	//----- nvinfo : EIATTR_KPARAM_INFO
	.align		4
.L_15:
        /*0028*/ 	.byte	0x04, 0x17
        /*002a*/ 	.short	(.L_17 - .L_16)
.L_16:
        /*002c*/ 	.word	0x00000000
        /*0030*/ 	.short	0x0006
        /*0032*/ 	.short	0x0030
        /*0034*/ 	.byte	0x00, 0xf4, 0x21, 0x00


	//----- nvinfo : EIATTR_KPARAM_INFO
	.align		4
.L_17:
        /*0038*/ 	.byte	0x04, 0x17
        /*003a*/ 	.short	(.L_19 - .L_18)
.L_18:
        /*003c*/ 	.word	0x00000000
        /*0040*/ 	.short	0x0005
        /*0042*/ 	.short	0x0028
        /*0044*/ 	.byte	0x00, 0xf4, 0x21, 0x00


	//----- nvinfo : EIATTR_KPARAM_INFO
	.align		4
.L_19:
        /*0048*/ 	.byte	0x04, 0x17
        /*004a*/ 	.short	(.L_21 - .L_20)
.L_20:
        /*004c*/ 	.word	0x00000000
        /*0050*/ 	.short	0x0004
        /*0052*/ 	.short	0x0020
        /*0054*/ 	.byte	0x00, 0xf4, 0x21, 0x00


	//----- nvinfo : EIATTR_KPARAM_INFO
	.align		4
.L_21:
        /*0058*/ 	.byte	0x04, 0x17
        /*005a*/ 	.short	(.L_23 - .L_22)
.L_22:
        /*005c*/ 	.word	0x00000000
        /*0060*/ 	.short	0x0003
        /*0062*/ 	.short	0x0018
        /*0064*/ 	.byte	0x00, 0xf4, 0x21, 0x00


	//----- nvinfo : EIATTR_KPARAM_INFO
	.align		4
.L_23:
        /*0068*/ 	.byte	0x04, 0x17
        /*006a*/ 	.short	(.L_25 - .L_24)
.L_24:
        /*006c*/ 	.word	0x00000000
        /*0070*/ 	.short	0x0002
        /*0072*/ 	.short	0x0010
        /*0074*/ 	.byte	0x00, 0xf4, 0x21, 0x00


	//----- nvinfo : EIATTR_KPARAM_INFO
	.align		4
.L_25:
        /*0078*/ 	.byte	0x04, 0x17
        /*007a*/ 	.short	(.L_27 - .L_26)
.L_26:
        /*007c*/ 	.word	0x00000000
        /*0080*/ 	.short	0x0001
        /*0082*/ 	.short	0x0008
        /*0084*/ 	.byte	0x00, 0xf4, 0x21, 0x00


	//----- nvinfo : EIATTR_KPARAM_INFO
	.align		4
.L_27:
        /*0088*/ 	.byte	0x04, 0x17
        /*008a*/ 	.short	(.L_29 - .L_28)
.L_28:
        /*008c*/ 	.word	0x00000000
        /*0090*/ 	.short	0x0000
        /*0092*/ 	.short	0x0000
        /*0094*/ 	.byte	0x00, 0xf4, 0x21, 0x00


	//----- nvinfo : EIATTR_SPARSE_MMA_MASK
	.align		4
.L_29:
        /*0098*/ 	.byte	0x03, 0x50
        /*009a*/ 	.short	0x0000


	//----- nvinfo : EIATTR_MAXREG_COUNT
	.align		4
        /*009c*/ 	.byte	0x03, 0x1b
        /*009e*/ 	.short	0x00ff


	//----- nvinfo : EIATTR_EXIT_INSTR_OFFSETS
	.align		4
        /*00a0*/ 	.byte	0x04, 0x1c
        /*00a2*/ 	.short	(.L_31 - .L_30)


	//   ....[0]....
.L_30:
        /*00a4*/ 	.word	0x000004d0


	//   ....[1]....
        /*00a8*/ 	.word	0x000004f0


	//----- nvinfo : EIATTR_REQNTID
	.align		4
.L_31:
        /*00ac*/ 	.byte	0x04, 0x10
        /*00ae*/ 	.short	(.L_33 - .L_32)
.L_32:
        /*00b0*/ 	.word	0x00000080
        /*00b4*/ 	.word	0x00000001
        /*00b8*/ 	.word	0x00000001


	//----- nvinfo : EIATTR_CBANK_PARAM_SIZE
	.align		4
.L_33:
        /*00bc*/ 	.byte	0x03, 0x19
        /*00be*/ 	.short	0x0044


	//----- nvinfo : EIATTR_PARAM_CBANK
	.align		4
        /*00c0*/ 	.byte	0x04, 0x0a
        /*00c2*/ 	.short	(.L_35 - .L_34)
	.align		4
.L_34:
        /*00c4*/ 	.word	index@(.nv.constant0.triton_poi_fused__native_batch_norm_legit_no_training_add_native_batch_norm_backward_0)
        /*00c8*/ 	.short	0x0210
        /*00ca*/ 	.short	0x0044


	//----- nvinfo : EIATTR_SW_WAR
	.align		4
.L_35:
        /*00cc*/ 	.byte	0x04, 0x36
        /*00ce*/ 	.short	(.L_37 - .L_36)
.L_36:
        /*00d0*/ 	.word	0x00000008
.L_37:


//--------------------- .nv.callgraph             --------------------------
	.section	.nv.callgraph,"",@"SHT_CUDA_CALLGRAPH"
	.align	4
	.sectionentsize	8
	.align		4
        /*0000*/ 	.word	0x00000000
	.align		4
        /*0004*/ 	.word	0xffffffff
	.align		4
        /*0008*/ 	.word	0x00000000
	.align		4
        /*000c*/ 	.word	0xfffffffe
	.align		4
        /*0010*/ 	.word	0x00000000
	.align		4
        /*0014*/ 	.word	0xfffffffd
	.align		4
        /*0018*/ 	.word	0x00000000
	.align		4
        /*001c*/ 	.word	0xfffffffc


//--------------------- .nv.constant4             --------------------------
	.section	.nv.constant4,"a",@progbits
	.align	8
	.align		8
.nv.constant4:
        /*0000*/ 	.dword	_$_str
	.align		8
        /*0008*/ 	.dword	_$_str_$_2


//--------------------- .text.triton_poi_fused__native_batch_norm_legit_no_training_add_native_batch_norm_backward_0 --------------------------
	.section	.text.triton_poi_fused__native_batch_norm_legit_no_training_add_native_batch_norm_backward_0,"ax",@progbits
	.align	128
        .global         triton_poi_fused__native_batch_norm_legit_no_training_add_native_batch_norm_backward_0
        .type           triton_poi_fused__native_batch_norm_legit_no_training_add_native_batch_norm_backward_0,@function
        .size           triton_poi_fused__native_batch_norm_legit_no_training_add_native_batch_norm_backward_0,(.L_x_1 - triton_poi_fused__native_batch_norm_legit_no_training_add_native_batch_norm_backward_0)
        .other          triton_poi_fused__native_batch_norm_legit_no_training_add_native_batch_norm_backward_0,@"STO_CUDA_ENTRY STV_DEFAULT"
triton_poi_fused__native_batch_norm_legit_no_training_add_native_batch_norm_backward_0:
.text.triton_poi_fused__native_batch_norm_legit_no_training_add_native_batch_norm_backward_0:
[----:B------:R-:W0:Y:S01]  /*0000*/  LDC R1, c[0x0][0x28] ;  /* 0x00000a00ff017b82 */ /* 0x000e220000000800 */
[----:B------:R-:W1:Y:S07]  /*0010*/  S2R R0, SR_TID.X ;  /* 0x0000000000007919 */ /* 0x000e6e0000002100 */
[----:B------:R-:W2:Y:S01]  /*0020*/  LDC.64 R16, c[0x0][0x228] ;  /* 0x00008a00ff107b82 */ /* 0x000ea20000000a00 */
[----:B------:R-:W-:Y:S01]  /*0030*/  CS2R R10, SRZ ;  /* 0x00000000000a7805 */ /* 0x000fe2000001ff00 */
[----:B------:R-:W-:Y:S01]  /*0040*/  ULDC.64 UR4, c[0x0][0x208] ;  /* 0x0000820000047ab9 */ /* 0x000fe20000000a00 */
[----:B------:R-:W3:Y:S05]  /*0050*/  S2R R5, SR_CTAID.X ;  /* 0x0000000000057919 */ /* 0x000eea0000002500 */
[----:B------:R-:W4:Y:S08]  /*0060*/  LDC.64 R18, c[0x0][0x210] ;  /* 0x00008400ff127b82 */ /* 0x000f300000000a00 */
[----:B------:R-:W5:Y:S08]  /*0070*/  LDC.64 R20, c[0x0][0x218] ;  /* 0x00008600ff147b82 */ /* 0x000f700000000a00 */
[----:B------:R-:W4:Y:S01]  /*0080*/  LDC.64 R22, c[0x0][0x220] ;  /* 0x00008800ff167b82 */ /* 0x000f220000000a00 */
[----:B-1----:R-:W-:-:S07]  /*0090*/  SHF.L.U32 R0, R0, 0x1, RZ ;  /* 0x0000000100007819 */ /* 0x002fce00000006ff */
[----:B------:R-:W1:Y:S01]  /*00a0*/  LDC.64 R8, c[0x0][0x230] ;  /* 0x00008c00ff087b82 */ /* 0x000e620000000a00 */
[----:B---3--:R-:W-:Y:S02]  /*00b0*/  SHF.R.S32.HI R3, RZ, 0x17, R5 ;  /* 0x00000017ff037819 */ /* 0x008fe40000011405 */
[----:B------:R-:W-:Y:S02]  /*00c0*/  LOP3.LUT R0, R0, 0xfe, RZ, 0xc0, !PT ;  /* 0x000000fe00007812 */ /* 0x000fe400078ec0ff */
[----:B------:R-:W-:-:S03]  /*00d0*/  SGXT R3, R3, 0x1 ;  /* 0x000000010303781a */ /* 0x000fc60000000200 */
[----:B------:R-:W3:Y:S01]  /*00e0*/  LDC.64 R12, c[0x0][0x238] ;  /* 0x00008e00ff0c7b82 */ /* 0x000ee20000000a00 */
[----:B------:R-:W-:-:S04]  /*00f0*/  LEA R0, R5, R0, 0x8 ;  /* 0x0000000005007211 */ /* 0x000fc800078e40ff */
[----:B------:R-:W-:Y:S02]  /*0100*/  LEA.HI R3, R3, R0, RZ, 0x4 ;  /* 0x0000000003037211 */ /* 0x000fe400078f20ff */
[----:B------:R-:W-:Y:S02]  /*0110*/  ISETP.GE.AND P4, PT, R0, 0x100, PT ;  /* 0x000001000000780c */ /* 0x000fe40003f86270 */
[----:B------:R-:W-:-:S04]  /*0120*/  SHF.R.S32.HI R3, RZ, 0x4, R3 ;  /* 0x00000004ff037819 */ /* 0x000fc80000011403 */
[----:B------:R-:W-:-:S04]  /*0130*/  LEA.HI R2, R3, R3, RZ, 0x2 ;  /* 0x0000000303027211 */ /* 0x000fc800078f10ff */
[----:B------:R-:W-:-:S04]  /*0140*/  LOP3.LUT R2, R2, 0xfffffffc, RZ, 0xc0, !PT ;  /* 0xfffffffc02027812 */ /* 0x000fc800078ec0ff */
[----:B------:R-:W-:-:S05]  /*0150*/  IADD3 R15, R3, -R2, RZ ;  /* 0x80000002030f7210 */ /* 0x000fca0007ffe0ff */
[----:B--2---:R-:W-:-:S05]  /*0160*/  IMAD.WIDE R16, R15, 0x4, R16 ;  /* 0x000000040f107825 */ /* 0x004fca00078e0210 */
[----:B------:R-:W2:Y:S04]  /*0170*/  @!P4 LDG.E.EL R10, desc[UR4][R16.64] ;  /* 0x00000004100ac981 */ /* 0x000ea8000c2e1900 */
[----:B------:R4:W2:Y:S01]  /*0180*/  @!P4 LDG.E.EL R11, desc[UR4][R16.64] ;  /* 0x00000004100bc981 */ /* 0x0008a2000c2e1900 */
[----:B------:R-:W-:Y:S02]  /*0190*/  CS2R R4, SRZ ;  /* 0x0000000000047805 */ /* 0x000fe4000001ff00 */
[----:B------:R-:W-:Y:S02]  /*01a0*/  CS2R R2, SRZ ;  /* 0x0000000000027805 */ /* 0x000fe4000001ff00 */
[----:B------:R-:W-:Y:S01]  /*01b0*/  CS2R R6, SRZ ;  /* 0x0000000000067805 */ /* 0x000fe2000001ff00 */
[----:B----4-:R-:W-:-:S04]  /*01c0*/  IMAD.WIDE R16, R0, 0x4, R18 ;  /* 0x0000000400107825 */ /* 0x010fc800078e0212 */
[----:B-----5:R-:W-:Y:S01]  /*01d0*/  IMAD.WIDE R18, R0, 0x4, R20 ;  /* 0x0000000400127825 */ /* 0x020fe200078e0214 */
[----:B------:R-:W4:Y:S03]  /*01e0*/  @!P4 LDG.E.64 R4, desc[UR4][R16.64] ;  /* 0x000000041004c981 */ /* 0x000f26000c1e1b00 */
[C---:B0-----:R-:W-:Y:S01]  /*01f0*/  IMAD.WIDE R20, R15.reuse, 0x4, R22 ;  /* 0x000000040f147825 */ /* 0x041fe200078e0216 */
[----:B------:R0:W4:Y:S03]  /*0200*/  @!P4 LDG.E.64 R2, desc[UR4][R18.64] ;  /* 0x000000041202c981 */ /* 0x000126000c1e1b00 */
[C---:B-1----:R-:W-:Y:S01]  /*0210*/  IMAD.WIDE R8, R15.reuse, 0x4, R8 ;  /* 0x000000040f087825 */ /* 0x042fe200078e0208 */
[----:B------:R-:W5:Y:S03]  /*0220*/  @!P4 LDG.E.EL R6, desc[UR4][R20.64] ;  /* 0x000000041406c981 */ /* 0x000f66000c2e1900 */
[----:B---3--:R-:W-:Y:S01]  /*0230*/  IMAD.WIDE R22, R15, 0x4, R12 ;  /* 0x000000040f167825 */ /* 0x008fe200078e020c */
[----:B------:R-:W3:Y:S01]  /*0240*/  @!P4 LDG.E.EL R7, desc[UR4][R20.64] ;  /* 0x000000041407c981 */ /* 0x000ee2000c2e1900 */
[----:B------:R-:W-:-:S02]  /*0250*/  CS2R R14, SRZ ;  /* 0x00000000000e7805 */ /* 0x000fc4000001ff00 */
[----:B------:R-:W-:-:S04]  /*0260*/  CS2R R12, SRZ ;  /* 0x00000000000c7805 */ /* 0x000fc8000001ff00 */
[----:B------:R-:W3:Y:S04]  /*0270*/  @!P4 LDG.E.EL R14, desc[UR4][R8.64] ;  /* 0x00000004080ec981 */ /* 0x000ee8000c2e1900 */
[----:B------:R1:W3:Y:S04]  /*0280*/  @!P4 LDG.E.EL R15, desc[UR4][R8.64] ;  /* 0x00000004080fc981 */ /* 0x0002e8000c2e1900 */
[----:B------:R-:W3:Y:S04]  /*0290*/  @!P4 LDG.E.EL R13, desc[UR4][R22.64] ;  /* 0x00000004160dc981 */ /* 0x000ee8000c2e1900 */
[----:B------:R-:W3:Y:S01]  /*02a0*/  @!P4 LDG.E.EL R12, desc[UR4][R22.64] ;  /* 0x00000004160cc981 */ /* 0x000ee2000c2e1900 */
[----:B0-----:R-:W-:Y:S01]  /*02b0*/  HFMA2.MMA R18, -RZ, RZ, 1.625, 0 ;  /* 0x3e800000ff127435 */ /* 0x001fe200000001ff */
[----:B-1----:R-:W0:Y:S02]  /*02c0*/  LDC.64 R8, c[0x0][0x248] ;  /* 0x00009200ff087b82 */ /* 0x002e240000000a00 */
[----:B0-----:R-:W-:-:S04]  /*02d0*/  IMAD.WIDE R8, R0, 0x4, R8 ;  /* 0x0000000400087825 */ /* 0x001fc800078e0208 */
[----:B--2---:R-:W-:Y:S01]  /*02e0*/  FADD R10, R10, 9.9999997473787516356e-06 ;  /* 0x3727c5ac0a0a7421 */ /* 0x004fe20000000000 */
[----:B------:R-:W-:-:S03]  /*02f0*/  FADD R11, R11, 9.9999997473787516356e-06 ;  /* 0x3727c5ac0b0b7421 */ /* 0x000fc60000000000 */
[----:B------:R-:W0:Y:S08]  /*0300*/  MUFU.SQRT R16, R10 ;  /* 0x0000000a00107308 */ /* 0x000e300000002000 */
[----:B------:R1:W2:Y:S01]  /*0310*/  MUFU.SQRT R17, R11 ;  /* 0x0000000b00117308 */ /* 0x0002a20000002000 */
[C---:B0-----:R-:W-:Y:S02]  /*0320*/  FSETP.GT.AND P0, PT, R16.reuse, 8.50705917302346158658e+37, PT ;  /* 0x7e8000001000780b */ /* 0x041fe40003f04000 */
[----:B------:R-:W-:Y:S01]  /*0330*/  FSETP.GEU.AND P2, PT, R16, 1.175494350822287508e-38, PT ;  /* 0x008000001000780b */ /* 0x000fe20003f4e000 */
[----:B-1----:R-:W0:Y:S01]  /*0340*/  LDC.64 R10, c[0x0][0x240] ;  /* 0x00009000ff0a7b82 */ /* 0x002e220000000a00 */
[----:B--2---:R-:W-:-:S02]  /*0350*/  FSETP.GT.AND P1, PT, R17, 8.50705917302346158658e+37, PT ;  /* 0x7e8000001100780b */ /* 0x004fc40003f24000 */
[----:B------:R-:W-:-:S07]  /*0360*/  FSETP.GEU.AND P3, PT, R17, 1.175494350822287508e-38, PT ;  /* 0x008000001100780b */ /* 0x000fce0003f6e000 */
[----:B------:R-:W-:-:S04]  /*0370*/  @P0 FMUL R16, R16, 0.25 ;  /* 0x3e80000010100820 */ /* 0x000fc80000400000 */
[----:B------:R-:W-:Y:S01]  /*0380*/  @!P2 FMUL R16, R16, 16777216 ;  /* 0x4b8000001010a820 */ /* 0x000fe20000400000 */
[----:B------:R-:W-:-:S04]  /*0390*/  @P1 FMUL R17, R17, 0.25 ;  /* 0x3e80000011111820 */ /* 0x000fc80000400000 */
[----:B------:R-:W-:Y:S01]  /*03a0*/  @!P3 FMUL R17, R17, 16777216 ;  /* 0x4b8000001111b820 */ /* 0x000fe20000400000 */
[----:B------:R-:W1:Y:S01]  /*03b0*/  MUFU.RCP R16, R16 ;  /* 0x0000001000107308 */ /* 0x000e620000001000 */
[----:B------:R-:W-:-:S07]  /*03c0*/  FSEL R21, R18, 1, P0 ;  /* 0x3f80000012157808 */ /* 0x000fce0000000000 */
[----:B------:R-:W2:Y:S01]  /*03d0*/  MUFU.RCP R17, R17 ;  /* 0x0000001100117308 */ /* 0x000ea20000001000 */
[----:B------:R-:W-:Y:S01]  /*03e0*/  FSEL R18, R18, 1, P1 ;  /* 0x3f80000012127808 */ /* 0x000fe20000800000 */
[----:B----4-:R-:W-:Y:S01]  /*03f0*/  FADD R19, R2, R4 ;  /* 0x0000000402137221 */ /* 0x010fe20000000000 */
[----:B------:R-:W-:Y:S01]  /*0400*/  @!P2 FMUL R21, R21, 16777216 ;  /* 0x4b8000001515a820 */ /* 0x000fe20000400000 */
[----:B------:R-:W-:Y:S02]  /*0410*/  FADD R2, R3, R5 ;  /* 0x0000000503027221 */ /* 0x000fe40000000000 */
[----:B------:R-:W-:Y:S01]  /*0420*/  @!P3 FMUL R18, R18, 16777216 ;  /* 0x4b8000001212b820 */ /* 0x000fe20000400000 */
[----:B-1----:R-:W-:Y:S01]  /*0430*/  FMUL R21, R16, R21 ;  /* 0x0000001510157220 */ /* 0x002fe20000400000 */
[----:B-----5:R-:W-:Y:S01]  /*0440*/  FADD R6, R19, -R6 ;  /* 0x8000000613067221 */ /* 0x020fe20000000000 */
[----:B---3--:R-:W-:Y:S01]  /*0450*/  FADD R7, R2, -R7 ;  /* 0x8000000702077221 */ /* 0x008fe20000000000 */
[----:B--2---:R-:W-:-:S02]  /*0460*/  FMUL R18, R17, R18 ;  /* 0x0000001211127220 */ /* 0x004fc40000400000 */
[----:B------:R-:W-:Y:S02]  /*0470*/  FMUL R2, R6, R21 ;  /* 0x0000001506027220 */ /* 0x000fe40000400000 */
[----:B------:R-:W-:Y:S02]  /*0480*/  FMUL R3, R7, R18 ;  /* 0x0000001207037220 */ /* 0x000fe40000400000 */
[----:B------:R-:W-:Y:S01]  /*0490*/  FFMA R2, R2, R14, R13 ;  /* 0x0000000e02027223 */ /* 0x000fe2000000000d */
[----:B0-----:R-:W-:-:S04]  /*04a0*/  IMAD.WIDE R10, R0, 0x4, R10 ;  /* 0x00000004000a7825 */ /* 0x001fc800078e020a */
[----:B------:R-:W-:-:S05]  /*04b0*/  FFMA R3, R3, R15, R12 ;  /* 0x0000000f03037223 */ /* 0x000fca000000000c */
[----:B------:R0:W-:Y:S02]  /*04c0*/  @!P4 STG.E.64 desc[UR4][R10.64], R2 ;  /* 0x000000020a00c986 */ /* 0x0001e4000c101b04 */
[----:B0-----:R-:W-:Y:S05]  /*04d0*/  @P4 EXIT ;  /* 0x000000000000494d */ /* 0x001fea0003800000 */
[----:B------:R-:W-:Y:S01]  /*04e0*/  STG.E.64 desc[UR4][R8.64], R6 ;  /* 0x0000000608007986 */ /* 0x000fe2000c101b04 */
[----:B------:R-:W-:Y:S05]  /*04f0*/  EXIT ;  /* 0x000000000000794d */ /* 0x000fea0003800000 */
.L_x_0:
[----:B------:R-:W-:-:S00]  /*0500*/  BRA `(.L_x_0) ;  /* 0xfffffffc00fc7947 */ /* 0x000fc0000383ffff */
[----:B------:R-:W-:-:S00]  /*0510*/  NOP ;  /* 0x0000000000007918 */ /* 0x000fc00000000000 */
        /* <DEDUP_REMOVED lines=14> */
.L_x_1:


//--------------------- .nv.global.init           --------------------------
	.section	.nv.global.init,"aw",@progbits
.nv.global.init:
	.type		_$_str,@object
	.size		_$_str,(_$_str_$_2 - _$_str)
_$_str:
        /*0000*/ 	.byte	0x5f, 0x5f, 0x43, 0x55, 0x44, 0x41, 0x5f, 0x46, 0x54, 0x5a, 0x00
	.type		_$_str_$_2,@object
	.size		_$_str_$_2,(.L_1 - _$_str_$_2)
_$_str_$_2:
        /*000b*/ 	.byte	0x5f, 0x5f, 0x43, 0x55, 0x44, 0x41, 0x5f, 0x50, 0x52, 0x45, 0x43, 0x5f, 0x53, 0x51, 0x52, 0x54
        /*001b*/ 	.byte	0x00
.L_1:


//--------------------- .nv.constant0.triton_poi_fused__native_batch_norm_legit_no_training_add_native_batch_norm_backward_0 --------------------------
	.section	.nv.constant0.triton_poi_fused__native_batch_norm_legit_no_training_add_native_batch_norm_backward_0,"a",@progbits
	.sectionflags	@""
	.align	4
.nv.constant0.triton_poi_fused__native_batch_norm_legit_no_training_add_native_batch_norm_backward_0:
	.zero		596
